//
// Generated by NVIDIA NVVM Compiler
//
// Compiler Build ID: CL-36424714
// Cuda compilation tools, release 13.0, V13.0.88
// Based on NVVM 20.0.0
//

.version 9.0
.target sm_100
.address_size 64

	// .globl	_Z20castImageToGrayScalePhS_iii

.visible .entry _Z20castImageToGrayScalePhS_iii(
	.param .u64 .ptr .align 1 _Z20castImageToGrayScalePhS_iii_param_0,
	.param .u64 .ptr .align 1 _Z20castImageToGrayScalePhS_iii_param_1,
	.param .u32 _Z20castImageToGrayScalePhS_iii_param_2,
	.param .u32 _Z20castImageToGrayScalePhS_iii_param_3,
	.param .u32 _Z20castImageToGrayScalePhS_iii_param_4
)
{
	.reg .pred 	%p<4>;
	.reg .b16 	%rs<4>;
	.reg .b32 	%r<17>;
	.reg .b32 	%f<7>;
	.reg .b64 	%rd<9>;

	ld.param.u64 	%rd1, [_Z20castImageToGrayScalePhS_iii_param_0];
	ld.param.u64 	%rd2, [_Z20castImageToGrayScalePhS_iii_param_1];
	ld.param.u32 	%r3, [_Z20castImageToGrayScalePhS_iii_param_2];
	ld.param.u32 	%r4, [_Z20castImageToGrayScalePhS_iii_param_3];
	ld.param.u32 	%r2, [_Z20castImageToGrayScalePhS_iii_param_4];
	mov.u32 	%r6, %tid.x;
	mov.u32 	%r7, %ntid.x;
	mov.u32 	%r8, %ctaid.x;
	mad.lo.s32 	%r9, %r7, %r8, %r6;
	mov.u32 	%r10, %tid.y;
	mov.u32 	%r11, %ntid.y;
	mov.u32 	%r12, %ctaid.y;
	mad.lo.s32 	%r13, %r11, %r12, %r10;
	mad.lo.s32 	%r1, %r3, %r13, %r9;
	setp.ge.s32 	%p1, %r9, %r3;
	setp.ge.s32 	%p2, %r13, %r4;
	or.pred  	%p3, %p1, %p2;
	@%p3 bra 	$L__BB0_2;
	cvta.to.global.u64 	%rd3, %rd1;
	cvta.to.global.u64 	%rd4, %rd2;
	mul.lo.s32 	%r15, %r1, %r2;
	cvt.s64.s32 	%rd5, %r15;
	add.s64 	%rd6, %rd3, %rd5;
	ld.global.u8 	%rs1, [%rd6];
	ld.global.u8 	%rs2, [%rd6+1];
	ld.global.u8 	%rs3, [%rd6+2];
	cvt.rn.f32.u16 	%f1, %rs1;
	cvt.rn.f32.u16 	%f2, %rs2;
	mul.f32 	%f3, %f2, 0f3F35C28F;
	fma.rn.f32 	%f4, %f1, 0f3E570A3D, %f3;
	cvt.rn.f32.u16 	%f5, %rs3;
	fma.rn.f32 	%f6, %f5, 0f3D8F5C29, %f4;
	cvt.rzi.u32.f32 	%r16, %f6;
	cvt.s64.s32 	%rd7, %r1;
	add.s64 	%rd8, %rd4, %rd7;
	st.global.u8 	[%rd8], %r16;
$L__BB0_2:
	ret;

}


// ===== COMPILED SASS (sm_100) =====

	.target	sm_100

	.elftype	@"ET_EXEC"


//--------------------- .note.nv.tkinfo           --------------------------
	.section	.note.nv.tkinfo,"",@"SHT_NOTE"
	.sectionflags	@"SHF_NOTE_NV_TKINFO"
	.tkinfo
        /*0018*/ 	.word	0x00000002
        /*0030*/ 	.string	""
        /*0030*/ 	.string	"ptxas"
        /*0030*/ 	.string	"Cuda compilation tools, release 13.0, V13.0.88"
        /*0030*/ 	.string	"Build cuda_13.0.r13.0/compiler.36424714_0"
        /*0030*/ 	.string	"-arch sm_100 -m 64 "



//--------------------- .note.nv.cuinfo           --------------------------
	.section	.note.nv.cuinfo,"",@"SHT_NOTE"
	.sectionflags	@"SHF_NOTE_NV_CUINFO"
        /*0018*/ 	.short	0x0002
        /*001a*/ 	.short	0x0064
        /*001c*/ 	.short	0x0082
	.zero		2


//--------------------- .nv.info                  --------------------------
	.section	.nv.info,"",@"SHT_CUDA_INFO"
	.align	4


	//----- nvinfo : EIATTR_REGCOUNT
	.align		4
        /*0000*/ 	.byte	0x04, 0x2f
        /*0002*/ 	.short	(.L_1 - .L_0)
	.align		4
.L_0:
        /*0004*/ 	.word	index@(_Z20castImageToGrayScalePhS_iii)
        /*0008*/ 	.word	0x0000000a


	//----- nvinfo : EIATTR_FRAME_SIZE
	.align		4
.L_1:
        /*000c*/ 	.byte	0x04, 0x11
        /*000e*/ 	.short	(.L_3 - .L_2)
	.align		4
.L_2:
        /*0010*/ 	.word	index@(_Z20castImageToGrayScalePhS_iii)
        /*0014*/ 	.word	0x00000000


	//----- nvinfo : EIATTR_MIN_STACK_SIZE
	.align		4
.L_3:
        /*0018*/ 	.byte	0x04, 0x12
        /*001a*/ 	.short	(.L_5 - .L_4)
	.align		4
.L_4:
        /*001c*/ 	.word	index@(_Z20castImageToGrayScalePhS_iii)
        /*0020*/ 	.word	0x00000000
.L_5:


//--------------------- .nv.compat                --------------------------
	.section	.nv.compat,"",@"SHT_CUDA_COMPAT_INFO"
	.align	4
        /*0000*/ 	.byte	0x02, 0x09, 0x00, 0x00, 0x02, 0x02, 0x01, 0x00, 0x02, 0x05, 0x05, 0x00, 0x03, 0x07, 0x01, 0x01
        /*0010*/ 	.byte	0x02, 0x03, 0x00, 0x00, 0x02, 0x06, 0x01, 0x00, 0x04, 0x0b, 0x08, 0x00, 0x09, 0x00, 0x00, 0x00
        /*0020*/ 	.byte	0x00, 0x00, 0x00, 0x00


//--------------------- .nv.info._Z20castImageToGrayScalePhS_iii --------------------------
	.section	.nv.info._Z20castImageToGrayScalePhS_iii,"",@"SHT_CUDA_INFO"
	.sectionflags	@""
	.align	4


	//----- nvinfo : EIATTR_CUDA_API_VERSION
	.align		4
        /*0000*/ 	.byte	0x04, 0x37
        /*0002*/ 	.short	(.L_7 - .L_6)
.L_6:
        /*0004*/ 	.word	0x00000082


	//----- nvinfo : EIATTR_KPARAM_INFO
	.align		4
.L_7:
        /*0008*/ 	.byte	0x04, 0x17
        /*000a*/ 	.short	(.L_9 - .L_8)
.L_8:
        /*000c*/ 	.word	0x00000000
        /*0010*/ 	.short	0x0004
        /*0012*/ 	.short	0x0018
        /*0014*/ 	.byte	0x00, 0xf0, 0x11, 0x00


	//----- nvinfo : EIATTR_KPARAM_INFO
	.align		4
.L_9:
        /*0018*/ 	.byte	0x04, 0x17
        /*001a*/ 	.short	(.L_11 - .L_10)
.L_10:
        /*001c*/ 	.word	0x00000000
        /*0020*/ 	.short	0x0003
        /*0022*/ 	.short	0x0014
        /*0024*/ 	.byte	0x00, 0xf0, 0x11, 0x00


	//----- nvinfo : EIATTR_KPARAM_INFO
	.align		4
.L_11:
        /*0028*/ 	.byte	0x04, 0x17
        /*002a*/ 	.short	(.L_13 - .L_12)
.L_12:
        /*002c*/ 	.word	0x00000000
        /*0030*/ 	.short	0x0002
        /*0032*/ 	.short	0x0010
        /*0034*/ 	.byte	0x00, 0xf0, 0x11, 0x00


	//----- nvinfo : EIATTR_KPARAM_INFO
	.align		4
.L_13:
        /*0038*/ 	.byte	0x04, 0x17
        /*003a*/ 	.short	(.L_15 - .L_14)
.L_14:
        /*003c*/ 	.word	0x00000000
        /*0040*/ 	.short	0x0001
        /*0042*/ 	.short	0x0008
        /*0044*/ 	.byte	0x00, 0xf5, 0x21, 0x00


	//----- nvinfo : EIATTR_KPARAM_INFO
	.align		4
.L_15:
        /*0048*/ 	.byte	0x04, 0x17
        /*004a*/ 	.short	(.L_17 - .L_16)
.L_16:
        /*004c*/ 	.word	0x00000000
        /*0050*/ 	.short	0x0000
        /*0052*/ 	.short	0x0000
        /*0054*/ 	.byte	0x00, 0xf5, 0x21, 0x00


	//----- nvinfo : EIATTR_SPARSE_MMA_MASK
	.align		4
.L_17:
        /*0058*/ 	.byte	0x03, 0x50
        /*005a*/ 	.short	0x0000


	//----- nvinfo : EIATTR_MAXREG_COUNT
	.align		4
        /*005c*/ 	.byte	0x03, 0x1b
        /*005e*/ 	.short	0x00ff


	//----- nvinfo : EIATTR_MERCURY_ISA_VERSION
	.align		4
        /*0060*/ 	.byte	0x03, 0x5f
        /*0062*/ 	.short	0x0101


	//----- nvinfo : EIATTR_VRC_CTA_INIT_COUNT
	.align		4
        /*0064*/ 	.byte	0x02, 0x4a
	.zero		1
	.zero		1


	//----- nvinfo : EIATTR_EXIT_INSTR_OFFSETS
	.align		4
        /*0068*/ 	.byte	0x04, 0x1c
        /*006a*/ 	.short	(.L_19 - .L_18)


	//   ....[0]....
.L_18:
        /*006c*/ 	.word	0x000000d0


	//   ....[1]....
        /*0070*/ 	.word	0x00000210


	//----- nvinfo : EIATTR_CBANK_PARAM_SIZE
	.align		4
.L_19:
        /*0074*/ 	.byte	0x03, 0x19
        /*0076*/ 	.short	0x001c


	//----- nvinfo : EIATTR_PARAM_CBANK
	.align		4
        /*0078*/ 	.byte	0x04, 0x0a
        /*007a*/ 	.short	(.L_21 - .L_20)
	.align		4
.L_20:
        /*007c*/ 	.word	index@(.nv.constant0._Z20castImageToGrayScalePhS_iii)
        /*0080*/ 	.short	0x0380
        /*0082*/ 	.short	0x001c


	//----- nvinfo : EIATTR_SW_WAR
	.align		4
.L_21:
        /*0084*/ 	.byte	0x04, 0x36
        /*0086*/ 	.short	(.L_23 - .L_22)
.L_22:
        /*0088*/ 	.word	0x00000008
.L_23:


//--------------------- .nv.callgraph             --------------------------
	.section	.nv.callgraph,"",@"SHT_CUDA_CALLGRAPH"
	.align	4
	.sectionentsize	8
	.align		4
        /*0000*/ 	.word	0x00000000
	.align		4
        /*0004*/ 	.word	0xffffffff
	.align		4
        /*0008*/ 	.word	0x00000000
	.align		4
        /*000c*/ 	.word	0xfffffffe
	.align		4
        /*0010*/ 	.word	0x00000000
	.align		4
        /*0014*/ 	.word	0xfffffffd
	.align		4
        /*0018*/ 	.word	0x00000000
	.align		4
        /*001c*/ 	.word	0xfffffffc


//--------------------- .text._Z20castImageToGrayScalePhS_iii --------------------------
	.section	.text._Z20castImageToGrayScalePhS_iii,"ax",@progbits
	.align	128
        .global         _Z20castImageToGrayScalePhS_iii
        .type           _Z20castImageToGrayScalePhS_iii,@function
        .size           _Z20castImageToGrayScalePhS_iii,(.L_x_1 - _Z20castImageToGrayScalePhS_iii)
        .other          _Z20castImageToGrayScalePhS_iii,@"STO_CUDA_ENTRY STV_DEFAULT"
_Z20castImageToGrayScalePhS_iii:
.text._Z20castImageToGrayScalePhS_iii:
[----:B------:R-:W-:Y:S01]  /*0000*/  LDC R1, c[0x0][0x37c] ;  /* 0x0000df00ff017b82 */ /* 0x000fe20000000800 */
[----:B------:R-:W0:Y:S01]  /*0010*/  S2R R3, SR_TID.Y ;  /* 0x0000000000037919 */ /* 0x000e220000002200 */
[----:B------:R-:W1:Y:S01]  /*0020*/  LDCU UR4, c[0x0][0x360] ;  /* 0x00006c00ff0477ac */ /* 0x000e620008000800 */
[----:B------:R-:W0:Y:S01]  /*0030*/  S2R R2, SR_CTAID.Y ;  /* 0x0000000000027919 */ /* 0x000e220000002600 */
[----:B------:R-:W0:Y:S01]  /*0040*/  LDCU UR5, c[0x0][0x364] ;  /* 0x00006c80ff0577ac */ /* 0x000e220008000800 */
[----:B------:R-:W1:Y:S01]  /*0050*/  S2R R0, SR_TID.X ;  /* 0x0000000000007919 */ /* 0x000e620000002100 */
[----:B------:R-:W2:Y:S01]  /*0060*/  LDCU.64 UR6, c[0x0][0x390] ;  /* 0x00007200ff0677ac */ /* 0x000ea20008000a00 */
[----:B------:R-:W1:Y:S01]  /*0070*/  S2R R5, SR_CTAID.X ;  /* 0x0000000000057919 */ /* 0x000e620000002500 */
[----:B0-----:R-:W-:-:S05]  /*0080*/  IMAD R3, R2, UR5, R3 ;  /* 0x0000000502037c24 */ /* 0x001fca000f8e0203 */
[----:B--2---:R-:W-:Y:S01]  /*0090*/  ISETP.GE.AND P0, PT, R3, UR7, PT ;  /* 0x0000000703007c0c */ /* 0x004fe2000bf06270 */
[----:B-1----:R-:W-:-:S05]  /*00a0*/  IMAD R0, R5, UR4, R0 ;  /* 0x0000000405007c24 */ /* 0x002fca000f8e0200 */
[----:B------:R-:W-:Y:S01]  /*00b0*/  ISETP.GE.OR P0, PT, R0, UR6, P0 ;  /* 0x0000000600007c0c */ /* 0x000fe20008706670 */
[----:B------:R-:W-:-:S12]  /*00c0*/  IMAD R0, R3, UR6, R0 ;  /* 0x0000000603007c24 */ /* 0x000fd8000f8e0200 */
[----:B------:R-:W-:Y:S05]  /*00d0*/  @P0 EXIT ;  /* 0x000000000000094d */ /* 0x000fea0003800000 */
[----:B------:R-:W0:Y:S01]  /*00e0*/  LDCU UR6, c[0x0][0x398] ;  /* 0x00007300ff0677ac */ /* 0x000e220008000800 */
[----:B------:R-:W1:Y:S01]  /*00f0*/  LDCU.128 UR8, c[0x0][0x380] ;  /* 0x00007000ff0877ac */ /* 0x000e620008000c00 */
[----:B------:R-:W2:Y:S01]  /*0100*/  LDCU.64 UR4, c[0x0][0x358] ;  /* 0x00006b00ff0477ac */ /* 0x000ea20008000a00 */
[----:B0-----:R-:W-:-:S05]  /*0110*/  IMAD R3, R0, UR6, RZ ;  /* 0x0000000600037c24 */ /* 0x001fca000f8e02ff */
[----:B-1----:R-:W-:-:S04]  /*0120*/  IADD3 R2, P0, PT, R3, UR8, RZ ;  /* 0x0000000803027c10 */ /* 0x002fc8000ff1e0ff */
[----:B------:R-:W-:-:S05]  /*0130*/  LEA.HI.X.SX32 R3, R3, UR9, 0x1, P0 ;  /* 0x0000000903037c11 */ /* 0x000fca00080f0eff */
[----:B--2---:R-:W2:Y:S04]  /*0140*/  LDG.E.U8 R5, desc[UR4][R2.64+0x1] ;  /* 0x0000010402057981 */ /* 0x004ea8000c1e1100 */
[----:B------:R-:W3:Y:S04]  /*0150*/  LDG.E.U8 R4, desc[UR4][R2.64] ;  /* 0x0000000402047981 */ /* 0x000ee8000c1e1100 */
[----:B------:R-:W4:Y:S01]  /*0160*/  LDG.E.U8 R6, desc[UR4][R2.64+0x2] ;  /* 0x0000020402067981 */ /* 0x000f22000c1e1100 */
[----:B--2---:R-:W-:Y:S02]  /*0170*/  I2FP.F32.U32 R5, R5 ;  /* 0x0000000500057245 */ /* 0x004fe40000201000 */
[----:B---3--:R-:W-:-:S03]  /*0180*/  I2FP.F32.U32 R4, R4 ;  /* 0x0000000400047245 */ /* 0x008fc60000201000 */
[----:B------:R-:W-:Y:S01]  /*0190*/  FMUL R5, R5, 0.70999997854232788086 ;  /* 0x3f35c28f05057820 */ /* 0x000fe20000400000 */
[----:B----4-:R-:W-:-:S03]  /*01a0*/  I2FP.F32.U32 R7, R6 ;  /* 0x0000000600077245 */ /* 0x010fc60000201000 */
[----:B------:R-:W-:-:S04]  /*01b0*/  FFMA R4, R4, 0.20999999344348907471, R5 ;  /* 0x3e570a3d04047823 */ /* 0x000fc80000000005 */
[----:B------:R-:W-:Y:S01]  /*01c0*/  FFMA R7, R7, 0.070000000298023223877, R4 ;  /* 0x3d8f5c2907077823 */ /* 0x000fe20000000004 */
[----:B------:R-:W-:-:S04]  /*01d0*/  IADD3 R4, P0, PT, R0, UR10, RZ ;  /* 0x0000000a00047c10 */ /* 0x000fc8000ff1e0ff */
[----:B------:R-:W-:Y:S01]  /*01e0*/  LEA.HI.X.SX32 R5, R0, UR11, 0x1, P0 ;  /* 0x0000000b00057c11 */ /* 0x000fe200080f0eff */
[----:B------:R-:W0:Y:S04]  /*01f0*/  F2I.U32.TRUNC.NTZ R7, R7 ;  /* 0x0000000700077305 */ /* 0x000e28000020f000 */
[----:B0-----:R-:W-:Y:S01]  /*0200*/  STG.E.U8 desc[UR4][R4.64], R7 ;  /* 0x0000000704007986 */ /* 0x001fe2000c101104 */
[----:B------:R-:W-:Y:S05]  /*0210*/  EXIT ;  /* 0x000000000000794d */ /* 0x000fea0003800000 */
.L_x_0:
[----:B------:R-:W-:-:S00]  /*0220*/  BRA `(.L_x_0) ;  /* 0xfffffffc00fc7947 */ /* 0x000fc0000383ffff */
[----:B------:R-:W-:-:S00]  /*0230*/  NOP ;  /* 0x0000000000007918 */ /* 0x000fc00000000000 */
        /* <DEDUP_REMOVED lines=12> */
.L_x_1:


//--------------------- .nv.shared.reserved.0     --------------------------
	.section	.nv.shared.reserved.0,"aw",@nobits
	.weak		__nv_reservedSMEM_offset_0_alias
	.size		__nv_reservedSMEM_offset_0_alias, 0, 64
	.other		__nv_reservedSMEM_offset_0_alias,@"STO_CUDA_RESERVED_SHARED STV_DEFAULT"
__nv_reservedSMEM_offset_0_alias:
	.zero		0
	.zero		64


//--------------------- .nv.constant0._Z20castImageToGrayScalePhS_iii --------------------------
	.section	.nv.constant0._Z20castImageToGrayScalePhS_iii,"a",@progbits
	.sectionflags	@""
	.align	4
.nv.constant0._Z20castImageToGrayScalePhS_iii:
	.zero		924


//--------------------- SYMBOLS --------------------------

	.type		.nv.reservedSmem.offset0,@object
	.size		.nv.reservedSmem.offset0,0x4
